//
// Generated by NVIDIA NVVM Compiler
//
// Compiler Build ID: CL-36424714
// Cuda compilation tools, release 13.0, V13.0.88
// Based on NVVM 20.0.0
//

.version 9.0
.target sm_100
.address_size 64

	// .globl	_Z28compute_stress_energy_tensorPK7double2PKddPd
.const .align 8 .f64 planck_time_d = 0d37108C123703A7D5;

.visible .entry _Z28compute_stress_energy_tensorPK7double2PKddPd(
	.param .u64 .ptr .align 1 _Z28compute_stress_energy_tensorPK7double2PKddPd_param_0,
	.param .u64 .ptr .align 1 _Z28compute_stress_energy_tensorPK7double2PKddPd_param_1,
	.param .f64 _Z28compute_stress_energy_tensorPK7double2PKddPd_param_2,
	.param .u64 .ptr .align 1 _Z28compute_stress_energy_tensorPK7double2PKddPd_param_3
)
{
	.reg .pred 	%p<2>;
	.reg .b32 	%r<5>;
	.reg .b64 	%rd<11>;
	.reg .b64 	%fd<8>;

	ld.param.u64 	%rd1, [_Z28compute_stress_energy_tensorPK7double2PKddPd_param_0];
	ld.param.u64 	%rd2, [_Z28compute_stress_energy_tensorPK7double2PKddPd_param_1];
	ld.param.u64 	%rd3, [_Z28compute_stress_energy_tensorPK7double2PKddPd_param_3];
	mov.u32 	%r2, %ctaid.x;
	mov.u32 	%r3, %ntid.x;
	mov.u32 	%r4, %tid.x;
	mad.lo.s32 	%r1, %r2, %r3, %r4;
	setp.gt.s32 	%p1, %r1, 999;
	@%p1 bra 	$L__BB0_2;
	cvta.to.global.u64 	%rd4, %rd1;
	cvta.to.global.u64 	%rd5, %rd2;
	cvta.to.global.u64 	%rd6, %rd3;
	mul.wide.s32 	%rd7, %r1, 16;
	add.s64 	%rd8, %rd4, %rd7;
	ld.global.v2.f64 	{%fd1, %fd2}, [%rd8];
	mul.wide.s32 	%rd9, %r1, 8;
	add.s64 	%rd10, %rd5, %rd9;
	ld.global.f64 	%fd3, [%rd10];
	mul.f64 	%fd4, %fd2, %fd2;
	fma.rn.f64 	%fd5, %fd1, %fd1, %fd4;
	mul.f64 	%fd6, %fd3, %fd5;
	atom.global.add.f64 	%fd7, [%rd6], %fd6;
$L__BB0_2:
	ret;

}


// ===== COMPILED SASS (sm_100) =====

	.target	sm_100

	.elftype	@"ET_EXEC"


//--------------------- .note.nv.tkinfo           --------------------------
	.section	.note.nv.tkinfo,"",@"SHT_NOTE"
	.sectionflags	@"SHF_NOTE_NV_TKINFO"
	.tkinfo
        /*0018*/ 	.word	0x00000002
        /*0030*/ 	.string	""
        /*0030*/ 	.string	"ptxas"
        /*0030*/ 	.string	"Cuda compilation tools, release 13.0, V13.0.88"
        /*0030*/ 	.string	"Build cuda_13.0.r13.0/compiler.36424714_0"
        /*0030*/ 	.string	"-arch sm_100 -m 64 "



//--------------------- .note.nv.cuinfo           --------------------------
	.section	.note.nv.cuinfo,"",@"SHT_NOTE"
	.sectionflags	@"SHF_NOTE_NV_CUINFO"
        /*0018*/ 	.short	0x0002
        /*001a*/ 	.short	0x0064
        /*001c*/ 	.short	0x0082
	.zero		2


//--------------------- .nv.info                  --------------------------
	.section	.nv.info,"",@"SHT_CUDA_INFO"
	.align	4


	//----- nvinfo : EIATTR_REGCOUNT
	.align		4
        /*0000*/ 	.byte	0x04, 0x2f
        /*0002*/ 	.short	(.L_2 - .L_1)
	.align		4
.L_1:
        /*0004*/ 	.word	index@(_Z28compute_stress_energy_tensorPK7double2PKddPd)
        /*0008*/ 	.word	0x0000000c


	//----- nvinfo : EIATTR_FRAME_SIZE
	.align		4
.L_2:
        /*000c*/ 	.byte	0x04, 0x11
        /*000e*/ 	.short	(.L_4 - .L_3)
	.align		4
.L_3:
        /*0010*/ 	.word	index@(_Z28compute_stress_energy_tensorPK7double2PKddPd)
        /*0014*/ 	.word	0x00000000


	//----- nvinfo : EIATTR_MIN_STACK_SIZE
	.align		4
.L_4:
        /*0018*/ 	.byte	0x04, 0x12
        /*001a*/ 	.short	(.L_6 - .L_5)
	.align		4
.L_5:
        /*001c*/ 	.word	index@(_Z28compute_stress_energy_tensorPK7double2PKddPd)
        /*0020*/ 	.word	0x00000000
.L_6:


//--------------------- .nv.compat                --------------------------
	.section	.nv.compat,"",@"SHT_CUDA_COMPAT_INFO"
	.align	4
        /*0000*/ 	.byte	0x02, 0x09, 0x00, 0x00, 0x02, 0x02, 0x01, 0x00, 0x02, 0x05, 0x05, 0x00, 0x03, 0x07, 0x01, 0x01
        /*0010*/ 	.byte	0x02, 0x03, 0x00, 0x00, 0x02, 0x06, 0x01, 0x00, 0x04, 0x0b, 0x08, 0x00, 0x01, 0x00, 0x00, 0x00
        /*0020*/ 	.byte	0x00, 0x00, 0x00, 0x00


//--------------------- .nv.info._Z28compute_stress_energy_tensorPK7double2PKddPd --------------------------
	.section	.nv.info._Z28compute_stress_energy_tensorPK7double2PKddPd,"",@"SHT_CUDA_INFO"
	.sectionflags	@""
	.align	4


	//----- nvinfo : EIATTR_CUDA_API_VERSION
	.align		4
        /*0000*/ 	.byte	0x04, 0x37
        /*0002*/ 	.short	(.L_8 - .L_7)
.L_7:
        /*0004*/ 	.word	0x00000082


	//----- nvinfo : EIATTR_KPARAM_INFO
	.align		4
.L_8:
        /*0008*/ 	.byte	0x04, 0x17
        /*000a*/ 	.short	(.L_10 - .L_9)
.L_9:
        /*000c*/ 	.word	0x00000000
        /*0010*/ 	.short	0x0003
        /*0012*/ 	.short	0x0018
        /*0014*/ 	.byte	0x00, 0xf5, 0x21, 0x00


	//----- nvinfo : EIATTR_KPARAM_INFO
	.align		4
.L_10:
        /*0018*/ 	.byte	0x04, 0x17
        /*001a*/ 	.short	(.L_12 - .L_11)
.L_11:
        /*001c*/ 	.word	0x00000000
        /*0020*/ 	.short	0x0002
        /*0022*/ 	.short	0x0010
        /*0024*/ 	.byte	0x00, 0xf0, 0x21, 0x00


	//----- nvinfo : EIATTR_KPARAM_INFO
	.align		4
.L_12:
        /*0028*/ 	.byte	0x04, 0x17
        /*002a*/ 	.short	(.L_14 - .L_13)
.L_13:
        /*002c*/ 	.word	0x00000000
        /*0030*/ 	.short	0x0001
        /*0032*/ 	.short	0x0008
        /*0034*/ 	.byte	0x00, 0xf5, 0x21, 0x00


	//----- nvinfo : EIATTR_KPARAM_INFO
	.align		4
.L_14:
        /*0038*/ 	.byte	0x04, 0x17
        /*003a*/ 	.short	(.L_16 - .L_15)
.L_15:
        /*003c*/ 	.word	0x00000000
        /*0040*/ 	.short	0x0000
        /*0042*/ 	.short	0x0000
        /*0044*/ 	.byte	0x00, 0xf5, 0x21, 0x00


	//----- nvinfo : EIATTR_SPARSE_MMA_MASK
	.align		4
.L_16:
        /*0048*/ 	.byte	0x03, 0x50
        /*004a*/ 	.short	0x0000


	//----- nvinfo : EIATTR_MAXREG_COUNT
	.align		4
        /*004c*/ 	.byte	0x03, 0x1b
        /*004e*/ 	.short	0x00ff


	//----- nvinfo : EIATTR_MERCURY_ISA_VERSION
	.align		4
        /*0050*/ 	.byte	0x03, 0x5f
        /*0052*/ 	.short	0x0101


	//----- nvinfo : EIATTR_VRC_CTA_INIT_COUNT
	.align		4
        /*0054*/ 	.byte	0x02, 0x4a
	.zero		1
	.zero		1


	//----- nvinfo : EIATTR_EXIT_INSTR_OFFSETS
	.align		4
        /*0058*/ 	.byte	0x04, 0x1c
        /*005a*/ 	.short	(.L_18 - .L_17)


	//   ....[0]....
.L_17:
        /*005c*/ 	.word	0x00000060


	//   ....[1]....
        /*0060*/ 	.word	0x00000130


	//----- nvinfo : EIATTR_CBANK_PARAM_SIZE
	.align		4
.L_18:
        /*0064*/ 	.byte	0x03, 0x19
        /*0066*/ 	.short	0x0020


	//----- nvinfo : EIATTR_PARAM_CBANK
	.align		4
        /*0068*/ 	.byte	0x04, 0x0a
        /*006a*/ 	.short	(.L_20 - .L_19)
	.align		4
.L_19:
        /*006c*/ 	.word	index@(.nv.constant0._Z28compute_stress_energy_tensorPK7double2PKddPd)
        /*0070*/ 	.short	0x0380
        /*0072*/ 	.short	0x0020


	//----- nvinfo : EIATTR_SW_WAR
	.align		4
.L_20:
        /*0074*/ 	.byte	0x04, 0x36
        /*0076*/ 	.short	(.L_22 - .L_21)
.L_21:
        /*0078*/ 	.word	0x00000008
.L_22:


//--------------------- .nv.callgraph             --------------------------
	.section	.nv.callgraph,"",@"SHT_CUDA_CALLGRAPH"
	.align	4
	.sectionentsize	8
	.align		4
        /*0000*/ 	.word	0x00000000
	.align		4
        /*0004*/ 	.word	0xffffffff
	.align		4
        /*0008*/ 	.word	0x00000000
	.align		4
        /*000c*/ 	.word	0xfffffffe
	.align		4
        /*0010*/ 	.word	0x00000000
	.align		4
        /*0014*/ 	.word	0xfffffffd
	.align		4
        /*0018*/ 	.word	0x00000000
	.align		4
        /*001c*/ 	.word	0xfffffffc


//--------------------- .nv.constant3             --------------------------
	.section	.nv.constant3,"a",@progbits
	.align	8
.nv.constant3:
	.type		planck_time_d,@object
	.size		planck_time_d,(.L_0 - planck_time_d)
planck_time_d:
        /*0000*/ 	.byte	0xd5, 0xa7, 0x03, 0x37, 0x12, 0x8c, 0x10, 0x37
.L_0:


//--------------------- .text._Z28compute_stress_energy_tensorPK7double2PKddPd --------------------------
	.section	.text._Z28compute_stress_energy_tensorPK7double2PKddPd,"ax",@progbits
	.align	128
        .global         _Z28compute_stress_energy_tensorPK7double2PKddPd
        .type           _Z28compute_stress_energy_tensorPK7double2PKddPd,@function
        .size           _Z28compute_stress_energy_tensorPK7double2PKddPd,(.L_x_1 - _Z28compute_stress_energy_tensorPK7double2PKddPd)
        .other          _Z28compute_stress_energy_tensorPK7double2PKddPd,@"STO_CUDA_ENTRY STV_DEFAULT"
_Z28compute_stress_energy_tensorPK7double2PKddPd:
.text._Z28compute_stress_energy_tensorPK7double2PKddPd:
[----:B------:R-:W-:Y:S01]  /*0000*/  LDC R1, c[0x0][0x37c] ;  /* 0x0000df00ff017b82 */ /* 0x000fe20000000800 */
[----:B------:R-:W0:Y:S07]  /*0010*/  S2R R0, SR_TID.X ;  /* 0x0000000000007919 */ /* 0x000e2e0000002100 */
[----:B------:R-:W0:Y:S08]  /*0020*/  S2UR UR4, SR_CTAID.X ;  /* 0x00000000000479c3 */ /* 0x000e300000002500 */
[----:B------:R-:W0:Y:S02]  /*0030*/  LDC R9, c[0x0][0x360] ;  /* 0x0000d800ff097b82 */ /* 0x000e240000000800 */
[----:B0-----:R-:W-:-:S05]  /*0040*/  IMAD R9, R9, UR4, R0 ;  /* 0x0000000409097c24 */ /* 0x001fca000f8e0200 */
[----:B------:R-:W-:-:S13]  /*0050*/  ISETP.GT.AND P0, PT, R9, 0x3e7, PT ;  /* 0x000003e70900780c */ /* 0x000fda0003f04270 */
[----:B------:R-:W-:Y:S05]  /*0060*/  @P0 EXIT ;  /* 0x000000000000094d */ /* 0x000fea0003800000 */
[----:B------:R-:W0:Y:S01]  /*0070*/  LDC.64 R4, c[0x0][0x380] ;  /* 0x0000e000ff047b82 */ /* 0x000e220000000a00 */
[----:B------:R-:W1:Y:S07]  /*0080*/  LDCU.64 UR4, c[0x0][0x358] ;  /* 0x00006b00ff0477ac */ /* 0x000e6e0008000a00 */
[----:B------:R-:W2:Y:S01]  /*0090*/  LDC.64 R2, c[0x0][0x388] ;  /* 0x0000e200ff027b82 */ /* 0x000ea20000000a00 */
[----:B0-----:R-:W-:-:S06]  /*00a0*/  IMAD.WIDE R4, R9, 0x10, R4 ;  /* 0x0000001009047825 */ /* 0x001fcc00078e0204 */
[----:B-1----:R-:W3:Y:S01]  /*00b0*/  LDG.E.128 R4, desc[UR4][R4.64] ;  /* 0x0000000404047981 */ /* 0x002ee2000c1e1d00 */
[----:B--2---:R-:W-:-:S06]  /*00c0*/  IMAD.WIDE R2, R9, 0x8, R2 ;  /* 0x0000000809027825 */ /* 0x004fcc00078e0202 */
[----:B------:R-:W2:Y:S01]  /*00d0*/  LDG.E.64 R2, desc[UR4][R2.64] ;  /* 0x0000000402027981 */ /* 0x000ea2000c1e1b00 */
[----:B------:R-:W0:Y:S01]  /*00e0*/  LDC.64 R8, c[0x0][0x398] ;  /* 0x0000e600ff087b82 */ /* 0x000e220000000a00 */
[----:B---3--:R-:W-:-:S08]  /*00f0*/  DMUL R6, R6, R6 ;  /* 0x0000000606067228 */ /* 0x008fd00000000000 */
[----:B------:R-:W-:-:S08]  /*0100*/  DFMA R6, R4, R4, R6 ;  /* 0x000000040406722b */ /* 0x000fd00000000006 */
[----:B--2---:R-:W-:-:S07]  /*0110*/  DMUL R6, R2, R6 ;  /* 0x0000000602067228 */ /* 0x004fce0000000000 */
[----:B0-----:R-:W-:Y:S01]  /*0120*/  REDG.E.ADD.F64.RN.STRONG.GPU desc[UR4][R8.64], R6 ;  /* 0x00000006080079a6 */ /* 0x001fe2000c12ff04 */
[----:B------:R-:W-:Y:S05]  /*0130*/  EXIT ;  /* 0x000000000000794d */ /* 0x000fea0003800000 */
.L_x_0:
[----:B------:R-:W-:-:S00]  /*0140*/  BRA `(.L_x_0) ;  /* 0xfffffffc00fc7947 */ /* 0x000fc0000383ffff */
[----:B------:R-:W-:-:S00]  /*0150*/  NOP ;  /* 0x0000000000007918 */ /* 0x000fc00000000000 */
        /* <DEDUP_REMOVED lines=10> */
.L_x_1:


//--------------------- .nv.shared.reserved.0     --------------------------
	.section	.nv.shared.reserved.0,"aw",@nobits
	.weak		__nv_reservedSMEM_offset_0_alias
	.size		__nv_reservedSMEM_offset_0_alias, 0, 64
	.other		__nv_reservedSMEM_offset_0_alias,@"STO_CUDA_RESERVED_SHARED STV_DEFAULT"
__nv_reservedSMEM_offset_0_alias:
	.zero		0
	.zero		64


//--------------------- .nv.constant0._Z28compute_stress_energy_tensorPK7double2PKddPd --------------------------
	.section	.nv.constant0._Z28compute_stress_energy_tensorPK7double2PKddPd,"a",@progbits
	.sectionflags	@""
	.align	4
.nv.constant0._Z28compute_stress_energy_tensorPK7double2PKddPd:
	.zero		928


//--------------------- SYMBOLS --------------------------

	.type		.nv.reservedSmem.offset0,@object
	.size		.nv.reservedSmem.offset0,0x4
